	.headerflags	@"EF_CUDA_TEXMODE_UNIFIED EF_CUDA_64BIT_ADDRESS EF_CUDA_ACCELERATORS EF_CUDA_SM90 EF_CUDA_VIRTUAL_SM(EF_CUDA_SM90)"
	.elftype	@"ET_EXEC"


//--------------------- .nv.info                  --------------------------
	.section	.nv.info,"",@"SHT_CUDA_INFO"
	.align	4


	//----- nvinfo : EIATTR_REGCOUNT
	.align		4
        /*0000*/ 	.byte	0x04, 0x2f
        /*0002*/ 	.short	(.L_1 - .L_0)
	.align		4
.L_0:
        /*0004*/ 	.word	index@(triton_poi_fused_relu_threshold_backward_8)
        /*0008*/ 	.word	0x00000020


	//----- nvinfo : EIATTR_MIN_STACK_SIZE
	.align		4
.L_1:
        /*000c*/ 	.byte	0x04, 0x12
        /*000e*/ 	.short	(.L_3 - .L_2)
	.align		4
.L_2:
        /*0010*/ 	.word	index@(triton_poi_fused_relu_threshold_backward_8)
        /*0014*/ 	.word	0x00000000


	//----- nvinfo : EIATTR_FRAME_SIZE
	.align		4
.L_3:
        /*0018*/ 	.byte	0x04, 0x11
        /*001a*/ 	.short	(.L_5 - .L_4)
	.align		4
.L_4:
        /*001c*/ 	.word	index@(triton_poi_fused_relu_threshold_backward_8)
        /*0020*/ 	.word	0x00000000


	//----- nvinfo : EIATTR_MIN_STACK_SIZE
	.align		4
.L_5:
        /*0024*/ 	.byte	0x04, 0x12
        /*0026*/ 	.short	(.L_7 - .L_6)
	.align		4
.L_6:
        /*0028*/ 	.word	index@(triton_poi_fused_relu_threshold_backward_8)
        /*002c*/ 	.word	0x00000000
.L_7:


//--------------------- .nv.info.triton_poi_fused_relu_threshold_backward_8 --------------------------
	.section	.nv.info.triton_poi_fused_relu_threshold_backward_8,"",@"SHT_CUDA_INFO"
	.sectionflags	@""
	.align	4


	//----- nvinfo : EIATTR_CUDA_API_VERSION
	.align		4
        /*0000*/ 	.byte	0x04, 0x37
        /*0002*/ 	.short	(.L_9 - .L_8)
.L_8:
        /*0004*/ 	.word	0x0000007c


	//----- nvinfo : EIATTR_KPARAM_INFO
	.align		4
.L_9:
        /*0008*/ 	.byte	0x04, 0x17
        /*000a*/ 	.short	(.L_11 - .L_10)
.L_10:
        /*000c*/ 	.word	0x00000000
        /*0010*/ 	.short	0x0004
        /*0012*/ 	.short	0x001c
        /*0014*/ 	.byte	0x00, 0xf0, 0x11, 0x00


	//----- nvinfo : EIATTR_KPARAM_INFO
	.align		4
.L_11:
        /*0018*/ 	.byte	0x04, 0x17
        /*001a*/ 	.short	(.L_13 - .L_12)
.L_12:
        /*001c*/ 	.word	0x00000000
        /*0020*/ 	.short	0x0003
        /*0022*/ 	.short	0x0018
        /*0024*/ 	.byte	0x00, 0xf0, 0x11, 0x00


	//----- nvinfo : EIATTR_KPARAM_INFO
	.align		4
.L_13:
        /*0028*/ 	.byte	0x04, 0x17
        /*002a*/ 	.short	(.L_15 - .L_14)
.L_14:
        /*002c*/ 	.word	0x00000000
        /*0030*/ 	.short	0x0002
        /*0032*/ 	.short	0x0010
        /*0034*/ 	.byte	0x00, 0xf4, 0x21, 0x00


	//----- nvinfo : EIATTR_KPARAM_INFO
	.align		4
.L_15:
        /*0038*/ 	.byte	0x04, 0x17
        /*003a*/ 	.short	(.L_17 - .L_16)
.L_16:
        /*003c*/ 	.word	0x00000000
        /*0040*/ 	.short	0x0001
        /*0042*/ 	.short	0x0008
        /*0044*/ 	.byte	0x00, 0xf4, 0x21, 0x00


	//----- nvinfo : EIATTR_KPARAM_INFO
	.align		4
.L_17:
        /*0048*/ 	.byte	0x04, 0x17
        /*004a*/ 	.short	(.L_19 - .L_18)
.L_18:
        /*004c*/ 	.word	0x00000000
        /*0050*/ 	.short	0x0000
        /*0052*/ 	.short	0x0000
        /*0054*/ 	.byte	0x00, 0xf4, 0x21, 0x00


	//----- nvinfo : EIATTR_SPARSE_MMA_MASK
	.align		4
.L_19:
        /*0058*/ 	.byte	0x03, 0x50
        /*005a*/ 	.short	0x0000


	//----- nvinfo : EIATTR_MAXREG_COUNT
	.align		4
        /*005c*/ 	.byte	0x03, 0x1b
        /*005e*/ 	.short	0x00ff


	//----- nvinfo : EIATTR_EXIT_INSTR_OFFSETS
	.align		4
        /*0060*/ 	.byte	0x04, 0x1c
        /*0062*/ 	.short	(.L_21 - .L_20)


	//   ....[0]....
.L_20:
        /*0064*/ 	.word	0x00001080


	//   ....[1]....
        /*0068*/ 	.word	0x000010a0


	//----- nvinfo : EIATTR_REQNTID
	.align		4
.L_21:
        /*006c*/ 	.byte	0x04, 0x10
        /*006e*/ 	.short	(.L_23 - .L_22)
.L_22:
        /*0070*/ 	.word	0x00000100
        /*0074*/ 	.word	0x00000001
        /*0078*/ 	.word	0x00000001


	//----- nvinfo : EIATTR_CBANK_PARAM_SIZE
	.align		4
.L_23:
        /*007c*/ 	.byte	0x03, 0x19
        /*007e*/ 	.short	0x0020


	//----- nvinfo : EIATTR_PARAM_CBANK
	.align		4
        /*0080*/ 	.byte	0x04, 0x0a
        /*0082*/ 	.short	(.L_25 - .L_24)
	.align		4
.L_24:
        /*0084*/ 	.word	index@(.nv.constant0.triton_poi_fused_relu_threshold_backward_8)
        /*0088*/ 	.short	0x0210
        /*008a*/ 	.short	0x0020


	//----- nvinfo : EIATTR_SW_WAR
	.align		4
.L_25:
        /*008c*/ 	.byte	0x04, 0x36
        /*008e*/ 	.short	(.L_27 - .L_26)
.L_26:
        /*0090*/ 	.word	0x00000008
.L_27:


//--------------------- .nv.callgraph             --------------------------
	.section	.nv.callgraph,"",@"SHT_CUDA_CALLGRAPH"
	.align	4
	.sectionentsize	8
	.align		4
        /*0000*/ 	.word	0x00000000
	.align		4
        /*0004*/ 	.word	0xffffffff
	.align		4
        /*0008*/ 	.word	0x00000000
	.align		4
        /*000c*/ 	.word	0xfffffffe
	.align		4
        /*0010*/ 	.word	0x00000000
	.align		4
        /*0014*/ 	.word	0xfffffffd
	.align		4
        /*0018*/ 	.word	0x00000000
	.align		4
        /*001c*/ 	.word	0xfffffffc


//--------------------- .text.triton_poi_fused_relu_threshold_backward_8 --------------------------
	.section	.text.triton_poi_fused_relu_threshold_backward_8,"ax",@progbits
	.sectionflags	@"SHF_BARRIERS=1"
	.align	128
        .global         triton_poi_fused_relu_threshold_backward_8
        .type           triton_poi_fused_relu_threshold_backward_8,@function
        .size           triton_poi_fused_relu_threshold_backward_8,(.L_x_1 - triton_poi_fused_relu_threshold_backward_8)
        .other          triton_poi_fused_relu_threshold_backward_8,@"STO_CUDA_ENTRY STV_DEFAULT"
triton_poi_fused_relu_threshold_backward_8:
.text.triton_poi_fused_relu_threshold_backward_8:
[----:B------:R-:W0:Y:S01]  /*0000*/  LDC R1, c[0x0][0x28] ;  /* 0x00000a00ff017b82 */ /* 0x000e220000000800 */
[----:B------:R-:W1:Y:S07]  /*0010*/  S2R R21, SR_TID.X ;  /* 0x0000000000157919 */ /* 0x000e6e0000002100 */
[----:B------:R-:W2:Y:S01]  /*0020*/  LDC.64 R2, c[0x0][0x210] ;  /* 0x00008400ff027b82 */ /* 0x000ea20000000a00 */
[----:B------:R-:W-:Y:S02]  /*0030*/  CS2R R12, SRZ ;  /* 0x00000000000c7805 */ /* 0x000fe4000001ff00 */
[----:B------:R-:W-:Y:S01]  /*0040*/  CS2R R14, SRZ ;  /* 0x00000000000e7805 */ /* 0x000fe2000001ff00 */
[----:B------:R-:W3:Y:S01]  /*0050*/  S2R R20, SR_CTAID.Y ;  /* 0x0000000000147919 */ /* 0x000ee20000002600 */
[----:B------:R-:W-:Y:S01]  /*0060*/  ULDC.64 UR6, c[0x0][0x208] ;  /* 0x0000820000067ab9 */ /* 0x000fe20000000a00 */
[----:B------:R-:W4:Y:S01]  /*0070*/  S2R R22, SR_CTAID.X ;  /* 0x0000000000167919 */ /* 0x000f220000002500 */
[----:B-1----:R-:W-:Y:S01]  /*0080*/  IMAD.SHL.U32 R0, R21, 0x10, RZ ;  /* 0x0000001015007824 */ /* 0x002fe200078e00ff */
[----:B------:R-:W-:-:S04]  /*0090*/  SHF.R.U32.HI R23, RZ, 0x4, R21 ;  /* 0x00000004ff177819 */ /* 0x000fc80000011615 */
[----:B------:R-:W-:Y:S02]  /*00a0*/  LOP3.LUT R9, R0, 0xf0, RZ, 0xc0, !PT ;  /* 0x000000f000097812 */ /* 0x000fe400078ec0ff */
[----:B------:R-:W-:Y:S01]  /*00b0*/  SGXT.U32 R23, R23, 0x4 ;  /* 0x000000041717781a */ /* 0x000fe20000000000 */
[----:B----4-:R-:W-:Y:S01]  /*00c0*/  IMAD.SHL.U32 R22, R22, 0x10, RZ ;  /* 0x0000001016167824 */ /* 0x010fe200078e00ff */
[----:B---3--:R-:W-:-:S04]  /*00d0*/  PRMT R9, R9, 0x6540, R20 ;  /* 0x0000654009097816 */ /* 0x008fc80000000014 */
[----:B------:R-:W-:Y:S01]  /*00e0*/  LOP3.LUT R0, R22, R23, RZ, 0xfc, !PT ;  /* 0x0000001716007212 */ /* 0x000fe200078efcff */
[C---:B------:R-:W-:Y:S01]  /*00f0*/  IMAD.HI R4, R9.reuse, 0x2aaaaaab, RZ ;  /* 0x2aaaaaab09047827 */ /* 0x040fe200078e02ff */
[C---:B------:R-:W-:Y:S02]  /*0100*/  ISETP.GE.AND P0, PT, R9.reuse, 0x600, PT ;  /* 0x000006000900780c */ /* 0x040fe40003f06270 */
[----:B------:R-:W-:Y:S02]  /*0110*/  LOP3.LUT R6, R9, 0x4, RZ, 0xfc, !PT ;  /* 0x0000000409067812 */ /* 0x000fe400078efcff */
[----:B------:R-:W-:-:S04]  /*0120*/  SHF.R.U32.HI R5, RZ, 0x1f, R4 ;  /* 0x0000001fff057819 */ /* 0x000fc80000011604 */
[----:B------:R-:W-:-:S05]  /*0130*/  LEA.HI.SX32 R5, R4, R5, 0x1a ;  /* 0x0000000504057211 */ /* 0x000fca00078fd2ff */
[C---:B------:R-:W-:Y:S02]  /*0140*/  IMAD R0, R5.reuse, 0x1000, R0 ;  /* 0x0000100005007824 */ /* 0x040fe400078e0200 */
[----:B------:R-:W-:Y:S02]  /*0150*/  IMAD R5, R5, -0x180, R9 ;  /* 0xfffffe8005057824 */ /* 0x000fe400078e0209 */
[----:B------:R-:W-:-:S04]  /*0160*/  IMAD R8, R0, 0x180, RZ ;  /* 0x0000018000087824 */ /* 0x000fc800078e02ff */
[----:B------:R-:W-:Y:S02]  /*0170*/  IMAD.IADD R0, R5, 0x1, R8 ;  /* 0x0000000105007824 */ /* 0x000fe400078e0208 */
[----:B------:R-:W-:-:S04]  /*0180*/  IMAD.HI R7, R6, 0x2aaaaaab, RZ ;  /* 0x2aaaaaab06077827 */ /* 0x000fc800078e02ff */
[----:B--2---:R-:W-:Y:S01]  /*0190*/  IMAD.WIDE R4, R0, 0x4, R2 ;  /* 0x0000000400047825 */ /* 0x004fe200078e0202 */
[----:B------:R-:W-:-:S04]  /*01a0*/  SHF.R.U32.HI R10, RZ, 0x1f, R7 ;  /* 0x0000001fff0a7819 */ /* 0x000fc80000011607 */
[----:B------:R1:W2:Y:S01]  /*01b0*/  @!P0 LDG.E.EL.128 R12, desc[UR6][R4.64] ;  /* 0x00000006040c8981 */ /* 0x0002a2000c2e1d00 */
[----:B------:R-:W-:Y:S02]  /*01c0*/  LEA.HI R7, R7, R10, RZ, 0x1a ;  /* 0x0000000a07077211 */ /* 0x000fe400078fd0ff */
[----:B------:R-:W-:Y:S02]  /*01d0*/  CS2R R16, SRZ ;  /* 0x0000000000107805 */ /* 0x000fe4000001ff00 */
[----:B------:R-:W-:Y:S01]  /*01e0*/  CS2R R18, SRZ ;  /* 0x0000000000127805 */ /* 0x000fe2000001ff00 */
[----:B------:R-:W-:Y:S01]  /*01f0*/  IMAD R7, R7, -0x180, R6 ;  /* 0xfffffe8007077824 */ /* 0x000fe200078e0206 */
[----:B-1----:R-:W-:-:S03]  /*0200*/  LOP3.LUT R4, R9, 0x8, RZ, 0xfc, !PT ;  /* 0x0000000809047812 */ /* 0x002fc600078efcff */
[----:B------:R-:W-:Y:S02]  /*0210*/  IMAD.IADD R7, R7, 0x1, R8 ;  /* 0x0000000107077824 */ /* 0x000fe400078e0208 */
[----:B------:R-:W-:Y:S01]  /*0220*/  IMAD.HI R5, R4, 0x2aaaaaab, RZ ;  /* 0x2aaaaaab04057827 */ /* 0x000fe200078e02ff */
[----:B------:R-:W-:-:S03]  /*0230*/  LOP3.LUT R9, R9, 0xc, RZ, 0xfc, !PT ;  /* 0x0000000c09097812 */ /* 0x000fc600078efcff */
[----:B------:R-:W-:Y:S01]  /*0240*/  IMAD.WIDE R10, R7, 0x4, R2 ;  /* 0x00000004070a7825 */ /* 0x000fe200078e0202 */
[----:B------:R-:W-:-:S04]  /*0250*/  SHF.R.U32.HI R6, RZ, 0x1f, R5 ;  /* 0x0000001fff067819 */ /* 0x000fc80000011605 */
[----:B------:R-:W-:Y:S01]  /*0260*/  LEA.HI R5, R5, R6, RZ, 0x1a ;  /* 0x0000000605057211 */ /* 0x000fe200078fd0ff */
[----:B------:R1:W3:Y:S01]  /*0270*/  @!P0 LDG.E.EL.128 R16, desc[UR6][R10.64] ;  /* 0x000000060a108981 */ /* 0x0002e2000c2e1d00 */
[----:B------:R-:W-:-:S03]  /*0280*/  CS2R R6, SRZ ;  /* 0x0000000000067805 */ /* 0x000fc6000001ff00 */
[----:B------:R-:W-:-:S04]  /*0290*/  IMAD R5, R5, -0x180, R4 ;  /* 0xfffffe8005057824 */ /* 0x000fc800078e0204 */
[----:B------:R-:W-:Y:S01]  /*02a0*/  IMAD.IADD R25, R5, 0x1, R8 ;  /* 0x0000000105197824 */ /* 0x000fe200078e0208 */
[----:B------:R-:W-:Y:S01]  /*02b0*/  CS2R R4, SRZ ;  /* 0x0000000000047805 */ /* 0x000fe2000001ff00 */
[----:B-1----:R-:W-:-:S04]  /*02c0*/  IMAD.HI R10, R9, 0x2aaaaaab, RZ ;  /* 0x2aaaaaab090a7827 */ /* 0x002fc800078e02ff */
[----:B------:R-:W-:Y:S01]  /*02d0*/  IMAD.WIDE R24, R25, 0x4, R2 ;  /* 0x0000000419187825 */ /* 0x000fe200078e0202 */
[----:B------:R-:W-:-:S04]  /*02e0*/  SHF.R.U32.HI R11, RZ, 0x1f, R10 ;  /* 0x0000001fff0b7819 */ /* 0x000fc8000001160a */
[----:B------:R-:W4:Y:S01]  /*02f0*/  @!P0 LDG.E.EL.128 R4, desc[UR6][R24.64] ;  /* 0x0000000618048981 */ /* 0x000f22000c2e1d00 */
[----:B------:R-:W-:-:S05]  /*0300*/  LEA.HI R10, R10, R11, RZ, 0x1a ;  /* 0x0000000b0a0a7211 */ /* 0x000fca00078fd0ff */
[----:B------:R-:W-:Y:S01]  /*0310*/  IMAD R9, R10, -0x180, R9 ;  /* 0xfffffe800a097824 */ /* 0x000fe200078e0209 */
[----:B------:R-:W-:-:S03]  /*0320*/  CS2R R10, SRZ ;  /* 0x00000000000a7805 */ /* 0x000fc6000001ff00 */
[----:B------:R-:W-:-:S04]  /*0330*/  IMAD.IADD R9, R9, 0x1, R8 ;  /* 0x0000000109097824 */ /* 0x000fc800078e0208 */
[----:B------:R-:W-:Y:S01]  /*0340*/  IMAD.WIDE R2, R9, 0x4, R2 ;  /* 0x0000000409027825 */ /* 0x000fe200078e0202 */
[----:B------:R-:W-:-:S06]  /*0350*/  CS2R R8, SRZ ;  /* 0x0000000000087805 */ /* 0x000fcc000001ff00 */
[----:B------:R1:W5:Y:S01]  /*0360*/  @!P0 LDG.E.EL.128 R8, desc[UR6][R2.64] ;  /* 0x0000000602088981 */ /* 0x000362000c2e1d00 */
[----:B------:R-:W1:Y:S01]  /*0370*/  S2UR UR5, SR_CgaCtaId ;  /* 0x00000000000579c3 */ /* 0x000e620000008800 */
[----:B------:R-:W-:Y:S01]  /*0380*/  IMAD.SHL.U32 R26, R21, 0x100, RZ ;  /* 0x00000100151a7824 */ /* 0x000fe200078e00ff */
[----:B------:R-:W-:-:S04]  /*0390*/  UMOV UR4, 0x400 ;  /* 0x0000040000047882 */ /* 0x000fc80000000000 */
[----:B------:R-:W-:-:S04]  /*03a0*/  LOP3.LUT R26, R26, 0xf00, RZ, 0xc0, !PT ;  /* 0x00000f001a1a7812 */ /* 0x000fc800078ec0ff */
[C---:B-1----:R-:W-:Y:S02]  /*03b0*/  LOP3.LUT R2, R26.reuse, 0x10, RZ, 0xfc, !PT ;  /* 0x000000101a027812 */ /* 0x042fe400078efcff */
[C---:B------:R-:W-:Y:S02]  /*03c0*/  LOP3.LUT R25, R26.reuse, R23, RZ, 0xfc, !PT ;  /* 0x000000171a197212 */ /* 0x040fe400078efcff */
[----:B------:R-:W-:Y:S01]  /*03d0*/  LOP3.LUT R3, R26, 0x20, RZ, 0xfc, !PT ;  /* 0x000000201a037812 */ /* 0x000fe200078efcff */
[----:B0-----:R-:W-:-:S06]  /*03e0*/  UPRMT UR4, UR5, 0x654, UR4 ;  /* 0x0000065405047896 */ /* 0x001fcc0008000004 */
[----:B------:R-:W-:Y:S02]  /*03f0*/  LEA.HI R24, R26, UR4, RZ, 0x1e ;  /* 0x000000041a187c11 */ /* 0x000fe4000f8ff0ff */
[----:B------:R-:W-:-:S03]  /*0400*/  LEA.HI R2, R2, UR4, RZ, 0x1e ;  /* 0x0000000402027c11 */ /* 0x000fc6000f8ff0ff */
[C---:B------:R-:W-:Y:S02]  /*0410*/  IMAD R24, R25.reuse, 0x4, R24 ;  /* 0x0000000419187824 */ /* 0x040fe400078e0218 */
[----:B------:R-:W-:Y:S01]  /*0420*/  IMAD R2, R25, 0x4, R2 ;  /* 0x0000000419027824 */ /* 0x000fe200078e0202 */
[----:B--2---:R-:W-:Y:S02]  /*0430*/  FSETP.GEU.AND P1, PT, R12, RZ, PT ;  /* 0x000000ff0c00720b */ /* 0x004fe40003f2e000 */
[----:B------:R-:W-:Y:S02]  /*0440*/  FSETP.GEU.AND P2, PT, R14, RZ, PT ;  /* 0x000000ff0e00720b */ /* 0x000fe40003f4e000 */
[----:B------:R-:W-:Y:S02]  /*0450*/  FSEL R23, R12, RZ, P1 ;  /* 0x000000ff0c177208 */ /* 0x000fe40000800000 */
[----:B------:R-:W-:Y:S02]  /*0460*/  FSETP.GEU.AND P1, PT, R13, RZ, PT ;  /* 0x000000ff0d00720b */ /* 0x000fe40003f2e000 */
[----:B------:R-:W-:Y:S01]  /*0470*/  LEA.HI R12, R3, UR4, RZ, 0x1e ;  /* 0x00000004030c7c11 */ /* 0x000fe2000f8ff0ff */
[----:B------:R0:W-:Y:S01]  /*0480*/  STS [R24], R23 ;  /* 0x0000001718007388 */ /* 0x0001e20000000800 */
[----:B------:R-:W-:-:S02]  /*0490*/  FSEL R13, R13, RZ, P1 ;  /* 0x000000ff0d0d7208 */ /* 0x000fc40000800000 */
[----:B------:R-:W-:Y:S01]  /*04a0*/  FSETP.GEU.AND P1, PT, R15, RZ, PT ;  /* 0x000000ff0f00720b */ /* 0x000fe20003f2e000 */
[----:B------:R-:W-:Y:S01]  /*04b0*/  IMAD R3, R25, 0x4, R12 ;  /* 0x0000000419037824 */ /* 0x000fe200078e020c */
[----:B------:R-:W-:Y:S01]  /*04c0*/  FSEL R12, R14, RZ, P2 ;  /* 0x000000ff0e0c7208 */ /* 0x000fe20001000000 */
[----:B------:R1:W-:Y:S01]  /*04d0*/  STS [R2+0x40], R13 ;  /* 0x0000400d02007388 */ /* 0x0003e20000000800 */
[C---:B------:R-:W-:Y:S02]  /*04e0*/  LOP3.LUT R14, R26.reuse, 0x30, RZ, 0xfc, !PT ;  /* 0x000000301a0e7812 */ /* 0x040fe400078efcff */
[----:B------:R-:W-:Y:S01]  /*04f0*/  FSEL R15, R15, RZ, P1 ;  /* 0x000000ff0f0f7208 */ /* 0x000fe20000800000 */
[----:B------:R2:W-:Y:S01]  /*0500*/  STS [R3+0x80], R12 ;  /* 0x0000800c03007388 */ /* 0x0005e20000000800 */
[----:B0-----:R-:W-:Y:S02]  /*0510*/  LOP3.LUT R24, R26, 0x40, RZ, 0xfc, !PT ;  /* 0x000000401a187812 */ /* 0x001fe400078efcff */
[----:B------:R-:W-:-:S02]  /*0520*/  LEA.HI R14, R14, UR4, RZ, 0x1e ;  /* 0x000000040e0e7c11 */ /* 0x000fc4000f8ff0ff */
[----:B------:R-:W-:Y:S02]  /*0530*/  LEA.HI R24, R24, UR4, RZ, 0x1e ;  /* 0x0000000418187c11 */ /* 0x000fe4000f8ff0ff */
[----:B-1----:R-:W-:Y:S01]  /*0540*/  LOP3.LUT R2, R26, 0x50, RZ, 0xfc, !PT ;  /* 0x000000501a027812 */ /* 0x002fe200078efcff */
[C---:B------:R-:W-:Y:S01]  /*0550*/  IMAD R14, R25.reuse, 0x4, R14 ;  /* 0x00000004190e7824 */ /* 0x040fe200078e020e */
[----:B---3--:R-:W-:Y:S01]  /*0560*/  FSETP.GEU.AND P2, PT, R16, RZ, PT ;  /* 0x000000ff1000720b */ /* 0x008fe20003f4e000 */
[----:B------:R-:W-:Y:S01]  /*0570*/  IMAD R27, R25, 0x4, R24 ;  /* 0x00000004191b7824 */ /* 0x000fe200078e0218 */
[----:B--2---:R-:W-:Y:S02]  /*0580*/  LOP3.LUT R3, R26, 0x60, RZ, 0xfc, !PT ;  /* 0x000000601a037812 */ /* 0x004fe400078efcff */
[----:B------:R-:W-:Y:S01]  /*0590*/  LEA.HI R2, R2, UR4, RZ, 0x1e ;  /* 0x0000000402027c11 */ /* 0x000fe2000f8ff0ff */
[----:B------:R0:W-:Y:S01]  /*05a0*/  STS [R14+0xc0], R15 ;  /* 0x0000c00f0e007388 */ /* 0x0001e20000000800 */
[----:B------:R-:W-:-:S02]  /*05b0*/  FSETP.GEU.AND P1, PT, R17, RZ, PT ;  /* 0x000000ff1100720b */ /* 0x000fc40003f2e000 */
[----:B------:R-:W-:Y:S02]  /*05c0*/  FSEL R16, R16, RZ, P2 ;  /* 0x000000ff10107208 */ /* 0x000fe40001000000 */
[----:B------:R-:W-:Y:S01]  /*05d0*/  LEA.HI R24, R3, UR4, RZ, 0x1e ;  /* 0x0000000403187c11 */ /* 0x000fe2000f8ff0ff */
[----:B------:R-:W-:Y:S01]  /*05e0*/  IMAD R3, R25, 0x4, R2 ;  /* 0x0000000419037824 */ /* 0x000fe200078e0202 */
[----:B------:R-:W-:Y:S01]  /*05f0*/  FSETP.GEU.AND P2, PT, R18, RZ, PT ;  /* 0x000000ff1200720b */ /* 0x000fe20003f4e000 */
[----:B------:R-:W-:Y:S01]  /*0600*/  STS [R27+0x100], R16 ;  /* 0x000100101b007388 */ /* 0x000fe20000000800 */
[----:B------:R-:W-:Y:S01]  /*0610*/  FSEL R2, R17, RZ, P1 ;  /* 0x000000ff11027208 */ /* 0x000fe20000800000 */
[----:B------:R-:W-:Y:S01]  /*0620*/  IMAD R29, R25, 0x4, R24 ;  /* 0x00000004191d7824 */ /* 0x000fe200078e0218 */
[----:B------:R-:W-:Y:S02]  /*0630*/  LOP3.LUT R17, R26, 0x70, RZ, 0xfc, !PT ;  /* 0x000000701a117812 */ /* 0x000fe400078efcff */
[----:B0-----:R-:W-:Y:S01]  /*0640*/  FSEL R14, R18, RZ, P2 ;  /* 0x000000ff120e7208 */ /* 0x001fe20001000000 */
[----:B------:R0:W-:Y:S01]  /*0650*/  STS [R3+0x140], R2 ;  /* 0x0001400203007388 */ /* 0x0001e20000000800 */
[----:B------:R-:W-:-:S02]  /*0660*/  LOP3.LUT R24, R26, 0x80, RZ, 0xfc, !PT ;  /* 0x000000801a187812 */ /* 0x000fc400078efcff */
[----:B----4-:R-:W-:Y:S01]  /*0670*/  FSETP.GEU.AND P2, PT, R4, RZ, PT ;  /* 0x000000ff0400720b */ /* 0x010fe20003f4e000 */
[----:B------:R1:W-:Y:S01]  /*0680*/  STS [R29+0x180], R14 ;  /* 0x0001800e1d007388 */ /* 0x0003e20000000800 */
[----:B------:R-:W-:Y:S02]  /*0690*/  LEA.HI R18, R17, UR4, RZ, 0x1e ;  /* 0x0000000411127c11 */ /* 0x000fe4000f8ff0ff */
[----:B------:R-:W-:Y:S02]  /*06a0*/  FSETP.GEU.AND P1, PT, R19, RZ, PT ;  /* 0x000000ff1300720b */ /* 0x000fe40003f2e000 */
[----:B------:R-:W-:Y:S01]  /*06b0*/  LEA.HI R28, R24, UR4, RZ, 0x1e ;  /* 0x00000004181c7c11 */ /* 0x000fe2000f8ff0ff */
[C---:B------:R-:W-:Y:S01]  /*06c0*/  IMAD R17, R25.reuse, 0x4, R18 ;  /* 0x0000000419117824 */ /* 0x040fe200078e0212 */
[----:B0-----:R-:W-:Y:S02]  /*06d0*/  FSEL R3, R4, RZ, P2 ;  /* 0x000000ff04037208 */ /* 0x001fe40001000000 */
[C---:B------:R-:W-:Y:S01]  /*06e0*/  LOP3.LUT R4, R26.reuse, 0x90, RZ, 0xfc, !PT ;  /* 0x000000901a047812 */ /* 0x040fe200078efcff */
[----:B------:R-:W-:Y:S01]  /*06f0*/  IMAD R28, R25, 0x4, R28 ;  /* 0x00000004191c7824 */ /* 0x000fe200078e021c */
[----:B------:R-:W-:-:S02]  /*0700*/  LOP3.LUT R18, R26, 0xa0, RZ, 0xfc, !PT ;  /* 0x000000a01a127812 */ /* 0x000fc400078efcff */
[----:B------:R-:W-:Y:S02]  /*0710*/  FSEL R24, R19, RZ, P1 ;  /* 0x000000ff13187208 */ /* 0x000fe40000800000 */
[----:B------:R-:W-:Y:S02]  /*0720*/  LEA.HI R4, R4, UR4, RZ, 0x1e ;  /* 0x0000000404047c11 */ /* 0x000fe4000f8ff0ff */
[----:B------:R-:W-:Y:S01]  /*0730*/  FSETP.GEU.AND P1, PT, R5, RZ, PT ;  /* 0x000000ff0500720b */ /* 0x000fe20003f2e000 */
[----:B------:R0:W-:Y:S01]  /*0740*/  STS [R17+0x1c0], R24 ;  /* 0x0001c01811007388 */ /* 0x0001e20000000800 */
[----:B------:R-:W-:Y:S01]  /*0750*/  LEA.HI R18, R18, UR4, RZ, 0x1e ;  /* 0x0000000412127c11 */ /* 0x000fe2000f8ff0ff */
[----:B------:R-:W-:Y:S01]  /*0760*/  IMAD R19, R25, 0x4, R4 ;  /* 0x0000000419137824 */ /* 0x000fe200078e0204 */
[----:B------:R-:W-:Y:S01]  /*0770*/  FSEL R4, R5, RZ, P1 ;  /* 0x000000ff05047208 */ /* 0x000fe20000800000 */
[----:B------:R2:W-:Y:S01]  /*0780*/  STS [R28+0x200], R3 ;  /* 0x000200031c007388 */ /* 0x0005e20000000800 */
[----:B------:R-:W-:Y:S01]  /*0790*/  LOP3.LUT R5, R26, 0xf0, RZ, 0xfc, !PT ;  /* 0x000000f01a057812 */ /* 0x000fe200078efcff */
[----:B-1----:R-:W-:Y:S01]  /*07a0*/  IMAD R29, R25, 0x4, R18 ;  /* 0x00000004191d7824 */ /* 0x002fe200078e0212 */
[----:B------:R-:W-:Y:S01]  /*07b0*/  FSETP.GEU.AND P2, PT, R6, RZ, PT ;  /* 0x000000ff0600720b */ /* 0x000fe20003f4e000 */
[----:B------:R1:W-:Y:S01]  /*07c0*/  STS [R19+0x240], R4 ;  /* 0x0002400413007388 */ /* 0x0003e20000000800 */
[----:B------:R-:W-:-:S02]  /*07d0*/  LOP3.LUT R18, R26, 0xc0, RZ, 0xfc, !PT ;  /* 0x000000c01a127812 */ /* 0x000fc400078efcff */
[C---:B0-----:R-:W-:Y:S02]  /*07e0*/  LOP3.LUT R17, R26.reuse, 0xb0, RZ, 0xfc, !PT ;  /* 0x000000b01a117812 */ /* 0x041fe400078efcff */
[C---:B------:R-:W-:Y:S02]  /*07f0*/  LOP3.LUT R27, R26.reuse, 0xe0, RZ, 0xfc, !PT ;  /* 0x000000e01a1b7812 */ /* 0x040fe400078efcff */
[----:B--2---:R-:W-:Y:S02]  /*0800*/  LOP3.LUT R28, R26, 0xd0, RZ, 0xfc, !PT ;  /* 0x000000d01a1c7812 */ /* 0x004fe400078efcff */
[----:B------:R-:W-:Y:S02]  /*0810*/  LEA.HI R26, R17, UR4, RZ, 0x1e ;  /* 0x00000004111a7c11 */ /* 0x000fe4000f8ff0ff */
[----:B------:R-:W-:Y:S02]  /*0820*/  LEA.HI R28, R28, UR4, RZ, 0x1e ;  /* 0x000000041c1c7c11 */ /* 0x000fe4000f8ff0ff */
[----:B------:R-:W-:Y:S01]  /*0830*/  LEA.HI R5, R5, UR4, RZ, 0x1e ;  /* 0x0000000405057c11 */ /* 0x000fe2000f8ff0ff */
[C---:B------:R-:W-:Y:S01]  /*0840*/  IMAD R26, R25.reuse, 0x4, R26 ;  /* 0x00000004191a7824 */ /* 0x040fe200078e021a */
[----:B------:R-:W-:Y:S01]  /*0850*/  FSEL R6, R6, RZ, P2 ;  /* 0x000000ff06067208 */ /* 0x000fe20001000000 */
[C---:B-1----:R-:W-:Y:S01]  /*0860*/  IMAD R19, R25.reuse, 0x4, R28 ;  /* 0x0000000419137824 */ /* 0x042fe200078e021c */
[----:B------:R-:W-:Y:S01]  /*0870*/  LEA.HI R18, R18, UR4, RZ, 0x1e ;  /* 0x0000000412127c11 */ /* 0x000fe2000f8ff0ff */
[----:B------:R-:W-:Y:S01]  /*0880*/  IMAD R28, R25, 0x4, R5 ;  /* 0x00000004191c7824 */ /* 0x000fe200078e0205 */
[----:B------:R-:W-:Y:S01]  /*0890*/  FSETP.GEU.AND P1, PT, R7, RZ, PT ;  /* 0x000000ff0700720b */ /* 0x000fe20003f2e000 */
[----:B------:R0:W-:Y:S01]  /*08a0*/  STS [R29+0x280], R6 ;  /* 0x000280061d007388 */ /* 0x0001e20000000800 */
[----:B-----5:R-:W-:Y:S01]  /*08b0*/  FSETP.GEU.AND P2, PT, R8, RZ, PT ;  /* 0x000000ff0800720b */ /* 0x020fe20003f4e000 */
[----:B------:R-:W-:Y:S01]  /*08c0*/  IMAD R18, R25, 0x4, R18 ;  /* 0x0000000419127824 */ /* 0x000fe200078e0212 */
[----:B------:R-:W-:-:S02]  /*08d0*/  FSETP.GEU.AND P3, PT, R9, RZ, PT ;  /* 0x000000ff0900720b */ /* 0x000fc40003f6e000 */
[----:B------:R-:W-:Y:S02]  /*08e0*/  FSEL R7, R7, RZ, P1 ;  /* 0x000000ff07077208 */ /* 0x000fe40000800000 */
[----:B------:R-:W-:Y:S02]  /*08f0*/  FSEL R5, R8, RZ, P2 ;  /* 0x000000ff08057208 */ /* 0x000fe40001000000 */
[----:B------:R-:W-:Y:S01]  /*0900*/  LEA.HI R27, R27, UR4, RZ, 0x1e ;  /* 0x000000041b1b7c11 */ /* 0x000fe2000f8ff0ff */
[----:B------:R-:W-:Y:S01]  /*0910*/  STS [R26+0x2c0], R7 ;  /* 0x0002c0071a007388 */ /* 0x000fe20000000800 */
[----:B------:R-:W-:Y:S01]  /*0920*/  FSEL R17, R9, RZ, P3 ;  /* 0x000000ff09117208 */ /* 0x000fe20001800000 */
[----:B0-----:R-:W-:Y:S01]  /*0930*/  IMAD.SHL.U32 R29, R21, 0x4, RZ ;  /* 0x00000004151d7824 */ /* 0x001fe200078e00ff */
[----:B------:R-:W-:Y:S01]  /*0940*/  FSETP.GEU.AND P1, PT, R10, RZ, PT ;  /* 0x000000ff0a00720b */ /* 0x000fe20003f2e000 */
[----:B------:R0:W-:Y:S01]  /*0950*/  STS [R18+0x300], R5 ;  /* 0x0003000512007388 */ /* 0x0001e20000000800 */
[----:B------:R-:W-:Y:S01]  /*0960*/  FSETP.GEU.AND P2, PT, R11, RZ, PT ;  /* 0x000000ff0b00720b */ /* 0x000fe20003f4e000 */
[----:B------:R-:W-:Y:S01]  /*0970*/  IMAD R27, R25, 0x4, R27 ;  /* 0x00000004191b7824 */ /* 0x000fe200078e021b */
[----:B------:R-:W-:Y:S01]  /*0980*/  LOP3.LUT R8, R21, 0xfc, RZ, 0xc0, !PT ;  /* 0x000000fc15087812 */ /* 0x000fe200078ec0ff */
[----:B------:R1:W-:Y:S01]  /*0990*/  STS [R19+0x340], R17 ;  /* 0x0003401113007388 */ /* 0x0003e20000000800 */
[----:B------:R-:W-:-:S02]  /*09a0*/  LOP3.LUT R25, R29, 0x3fc, RZ, 0xc0, !PT ;  /* 0x000003fc1d197812 */ /* 0x000fc400078ec0ff */
[----:B------:R-:W-:Y:S01]  /*09b0*/  SHF.R.U32.HI R21, RZ, 0x2, R21 ;  /* 0x00000002ff157819 */ /* 0x000fe20000011615 */
[----:B------:R-:W-:Y:S01]  /*09c0*/  VIADD R8, R8, UR4 ;  /* 0x0000000408087c36 */ /* 0x000fe20008000000 */
[----:B------:R-:W-:Y:S02]  /*09d0*/  FSETP.GTU.AND P5, PT, R13, RZ, PT ;  /* 0x000000ff0d00720b */ /* 0x000fe40003fac000 */
[----:B0-----:R-:W-:Y:S02]  /*09e0*/  FSEL R18, R10, RZ, P1 ;  /* 0x000000ff0a127208 */ /* 0x001fe40000800000 */
[----:B------:R-:W-:Y:S02]  /*09f0*/  SGXT.U32 R21, R21, 0x6 ;  /* 0x000000061515781a */ /* 0x000fe40000000000 */
[----:B-1----:R-:W-:Y:S01]  /*0a00*/  FSEL R19, R11, RZ, P2 ;  /* 0x000000ff0b137208 */ /* 0x002fe20001000000 */
[----:B------:R0:W-:Y:S01]  /*0a10*/  STS [R27+0x380], R18 ;  /* 0x000380121b007388 */ /* 0x0001e20000000800 */
[C---:B------:R-:W-:Y:S01]  /*0a20*/  IMAD R11, R25.reuse, 0x4, R8 ;  /* 0x00000004190b7824 */ /* 0x040fe200078e0208 */
[----:B------:R-:W-:-:S02]  /*0a30*/  LOP3.LUT R13, R25, 0x400, RZ, 0xfc, !PT ;  /* 0x00000400190d7812 */ /* 0x000fc400078efcff */
[----:B------:R1:W-:Y:S01]  /*0a40*/  STS [R28+0x3c0], R19 ;  /* 0x0003c0131c007388 */ /* 0x0003e20000000800 */
[----:B------:R-:W-:Y:S02]  /*0a50*/  PRMT R20, R21, 0x6540, R20 ;  /* 0x0000654015147816 */ /* 0x000fe40000000014 */
[----:B------:R-:W-:Y:S01]  /*0a60*/  SHF.R.U32.HI R13, RZ, 0x2, R13 ;  /* 0x00000002ff0d7819 */ /* 0x000fe2000001160d */
[----:B------:R-:W-:Y:S01]  /*0a70*/  BAR.SYNC.DEFER_BLOCKING 0x0 ;  /* 0x0000000000007b1d */ /* 0x000fe20000010000 */
[----:B------:R-:W-:Y:S02]  /*0a80*/  LOP3.LUT R22, R22, 0xc, R29, 0xf8, !PT ;  /* 0x0000000c16167812 */ /* 0x000fe400078ef81d */
[----:B------:R-:W-:Y:S02]  /*0a90*/  ISETP.GE.AND P1, PT, R20, 0x600, PT ;  /* 0x000006001400780c */ /* 0x000fe40003f26270 */
[----:B------:R-:W-:-:S03]  /*0aa0*/  LOP3.LUT R13, R13, 0x1fc, RZ, 0xc0, !PT ;  /* 0x000001fc0d0d7812 */ /* 0x000fc600078ec0ff */
[----:B0-----:R-:W1:Y:S01]  /*0ab0*/  LDC.64 R26, c[0x0][0x218] ;  /* 0x00008600ff1a7b82 */ /* 0x001e620000000a00 */
[----:B------:R-:W-:Y:S01]  /*0ac0*/  IMAD R29, R20, 0x1000, R22 ;  /* 0x00001000141d7824 */ /* 0x000fe200078e0216 */
[----:B------:R-:W-:Y:S01]  /*0ad0*/  FSETP.GTU.AND P2, PT, R12, RZ, PT ;  /* 0x000000ff0c00720b */ /* 0x000fe20003f4c000 */
[----:B------:R-:W-:Y:S01]  /*0ae0*/  VIADD R13, R13, UR4 ;  /* 0x000000040d0d7c36 */ /* 0x000fe20008000000 */
[----:B------:R-:W-:Y:S02]  /*0af0*/  FSETP.GTU.AND P6, PT, R23, RZ, PT ;  /* 0x000000ff1700720b */ /* 0x000fe40003fcc000 */
[C---:B------:R-:W-:Y:S01]  /*0b00*/  LOP3.LUT R23, R25.reuse, 0xc00, RZ, 0xfc, !PT ;  /* 0x00000c0019177812 */ /* 0x040fe200078efcff */
[----:B------:R-:W-:Y:S01]  /*0b10*/  IMAD R21, R25, 0x4, R13 ;  /* 0x0000000419157824 */ /* 0x000fe200078e020d */
[----:B------:R-:W-:Y:S02]  /*0b20*/  LOP3.LUT R13, R20, 0x40, RZ, 0xfc, !PT ;  /* 0x00000040140d7812 */ /* 0x000fe400078efcff */
[----:B------:R-:W-:-:S02]  /*0b30*/  FSETP.GTU.AND P4, PT, R16, RZ, PT ;  /* 0x000000ff1000720b */ /* 0x000fc40003f8c000 */
[C---:B------:R-:W-:Y:S01]  /*0b40*/  ISETP.GE.AND P3, PT, R13.reuse, 0x600, PT ;  /* 0x000006000d00780c */ /* 0x040fe20003f66270 */
[----:B------:R-:W-:Y:S01]  /*0b50*/  IMAD R13, R13, 0x1000, R22 ;  /* 0x000010000d0d7824 */ /* 0x000fe200078e0216 */
[----:B------:R-:W-:Y:S01]  /*0b60*/  SEL R16, RZ, 0x1, P2 ;  /* 0x00000001ff107807 */ /* 0x000fe20001000000 */
[----:B------:R-:W-:Y:S04]  /*0b70*/  LDS R8, [R11] ;  /* 0x000000000b087984 */ /* 0x000fe80000000800 */
[----:B------:R-:W-:Y:S01]  /*0b80*/  LDS R9, [R11+0x4] ;  /* 0x000004000b097984 */ /* 0x000fe20000000800 */
[----:B-1----:R-:W-:-:S03]  /*0b90*/  IMAD.WIDE R28, R29, 0x4, R26 ;  /* 0x000000041d1c7825 */ /* 0x002fc600078e021a */
[----:B------:R-:W-:Y:S01]  /*0ba0*/  LDS R10, [R11+0x8] ;  /* 0x000008000b0a7984 */ /* 0x000fe20000000800 */
[----:B------:R-:W-:-:S03]  /*0bb0*/  IMAD.WIDE R12, R13, 0x4, R26 ;  /* 0x000000040d0c7825 */ /* 0x000fc600078e021a */
[----:B------:R-:W0:Y:S04]  /*0bc0*/  LDS R11, [R11+0xc] ;  /* 0x00000c000b0b7984 */ /* 0x000e280000000800 */
[----:B0-----:R0:W-:Y:S01]  /*0bd0*/  @!P1 STG.E.128 desc[UR6][R28.64], R8 ;  /* 0x000000081c009986 */ /* 0x0011e2000c101d06 */
[----:B------:R-:W-:Y:S02]  /*0be0*/  FSETP.GTU.AND P1, PT, R15, RZ, PT ;  /* 0x000000ff0f00720b */ /* 0x000fe40003f2c000 */
[----:B------:R-:W-:Y:S01]  /*0bf0*/  LOP3.LUT R15, R25, 0x800, RZ, 0xfc, !PT ;  /* 0x00000800190f7812 */ /* 0x000fe200078efcff */
[----:B------:R-:W-:Y:S04]  /*0c00*/  LDS R8, [R21+0x1000] ;  /* 0x0010000015087984 */ /* 0x000fe80000000800 */
[----:B------:R-:W-:Y:S04]  /*0c10*/  LDS R9, [R21+0x1004] ;  /* 0x0010040015097984 */ /* 0x000fe80000000800 */
[----:B------:R-:W-:Y:S04]  /*0c20*/  LDS R10, [R21+0x1008] ;  /* 0x00100800150a7984 */ /* 0x000fe80000000800 */
[----:B------:R1:W2:Y:S01]  /*0c30*/  LDS R11, [R21+0x100c] ;  /* 0x00100c00150b7984 */ /* 0x0002a20000000800 */
[----:B0-----:R-:W-:-:S04]  /*0c40*/  SEL R29, RZ, 0x1, P1 ;  /* 0x00000001ff1d7807 */ /* 0x001fc80000800000 */
[----:B------:R-:W-:Y:S02]  /*0c50*/  PRMT R16, R16, 0x3340, R29 ;  /* 0x0000334010107816 */ /* 0x000fe4000000001d */
[----:B-1----:R-:W-:Y:S02]  /*0c60*/  SHF.R.U32.HI R21, RZ, 0x2, R23 ;  /* 0x00000002ff157819 */ /* 0x002fe40000011617 */
[----:B------:R-:W-:Y:S02]  /*0c70*/  LOP3.LUT R23, R20, 0x80, RZ, 0xfc, !PT ;  /* 0x0000008014177812 */ /* 0x000fe400078efcff */
[----:B------:R-:W-:Y:S02]  /*0c80*/  LOP3.LUT R21, R21, 0x3fc, RZ, 0xc0, !PT ;  /* 0x000003fc15157812 */ /* 0x000fe400078ec0ff */
[C---:B------:R-:W-:Y:S01]  /*0c90*/  ISETP.GE.AND P1, PT, R23.reuse, 0x600, PT ;  /* 0x000006001700780c */ /* 0x040fe20003f26270 */
[----:B------:R-:W-:Y:S01]  /*0ca0*/  IMAD R23, R23, 0x1000, R22 ;  /* 0x0000100017177824 */ /* 0x000fe200078e0216 */
[----:B------:R-:W-:-:S02]  /*0cb0*/  SEL R29, RZ, 0x1, P4 ;  /* 0x00000001ff1d7807 */ /* 0x000fc40002000000 */
[----:B------:R-:W-:Y:S01]  /*0cc0*/  FSETP.GTU.AND P4, PT, R4, RZ, PT ;  /* 0x000000ff0400720b */ /* 0x000fe20003f8c000 */
[----:B--2---:R0:W-:Y:S01]  /*0cd0*/  @!P3 STG.E.128 desc[UR6][R12.64], R8 ;  /* 0x000000080c00b986 */ /* 0x0041e2000c101d06 */
[----:B------:R-:W-:Y:S02]  /*0ce0*/  FSETP.GTU.AND P3, PT, R14, RZ, PT ;  /* 0x000000ff0e00720b */ /* 0x000fe40003f6c000 */
[----:B------:R-:W-:Y:S02]  /*0cf0*/  SHF.R.U32.HI R14, RZ, 0x2, R15 ;  /* 0x00000002ff0e7819 */ /* 0x000fe4000001160f */
[----:B------:R-:W-:Y:S02]  /*0d00*/  LOP3.LUT R15, R20, 0xc0, RZ, 0xfc, !PT ;  /* 0x000000c0140f7812 */ /* 0x000fe400078efcff */
[----:B------:R-:W-:Y:S02]  /*0d10*/  LOP3.LUT R14, R14, 0x2fc, RZ, 0xc0, !PT ;  /* 0x000002fc0e0e7812 */ /* 0x000fe400078ec0ff */
[----:B------:R-:W-:-:S03]  /*0d20*/  ISETP.GE.AND P2, PT, R15, 0x600, PT ;  /* 0x000006000f00780c */ /* 0x000fc60003f46270 */
[----:B------:R-:W-:-:S04]  /*0d30*/  VIADD R14, R14, UR4 ;  /* 0x000000040e0e7c36 */ /* 0x000fc80008000000 */
[----:B------:R-:W-:Y:S02]  /*0d40*/  IMAD R20, R25, 0x4, R14 ;  /* 0x0000000419147824 */ /* 0x000fe400078e020e */
[----:B0-----:R-:W-:Y:S01]  /*0d50*/  VIADD R8, R21, UR4 ;  /* 0x0000000415087c36 */ /* 0x001fe20008000000 */
[----:B------:R-:W-:Y:S01]  /*0d60*/  ULDC.64 UR4, c[0x0][0x220] ;  /* 0x0000880000047ab9 */ /* 0x000fe20000000a00 */
[----:B------:R-:W-:Y:S01]  /*0d70*/  IMAD R21, R15, 0x1000, R22 ;  /* 0x000010000f157824 */ /* 0x000fe200078e0216 */
[----:B------:R-:W-:Y:S01]  /*0d80*/  LDS R9, [R20+0x2004] ;  /* 0x0020040014097984 */ /* 0x000fe20000000800 */
[----:B------:R-:W-:Y:S01]  /*0d90*/  IMAD R22, R25, 0x4, R8 ;  /* 0x0000000419167824 */ /* 0x000fe200078e0208 */
[----:B------:R-:W-:Y:S02]  /*0da0*/  SEL R25, RZ, 0x1, P5 ;  /* 0x00000001ff197807 */ /* 0x000fe40002800000 */
[----:B------:R-:W-:Y:S01]  /*0db0*/  LDS R8, [R20+0x2000] ;  /* 0x0020000014087984 */ /* 0x000fe20000000800 */
[----:B------:R-:W-:-:S02]  /*0dc0*/  FSETP.GTU.AND P5, PT, R24, RZ, PT ;  /* 0x000000ff1800720b */ /* 0x000fc40003fac000 */
[----:B------:R-:W-:Y:S01]  /*0dd0*/  SEL R24, RZ, 0x1, P6 ;  /* 0x00000001ff187807 */ /* 0x000fe20003000000 */
[----:B------:R-:W-:Y:S01]  /*0de0*/  LDS R10, [R20+0x2008] ;  /* 0x00200800140a7984 */ /* 0x000fe20000000800 */
[----:B------:R-:W-:Y:S02]  /*0df0*/  FSETP.GTU.AND P6, PT, R2, RZ, PT ;  /* 0x000000ff0200720b */ /* 0x000fe40003fcc000 */
[----:B------:R-:W-:Y:S01]  /*0e00*/  SEL R2, RZ, 0x1, P5 ;  /* 0x00000001ff027807 */ /* 0x000fe20002800000 */
[----:B------:R0:W1:Y:S01]  /*0e10*/  LDS R11, [R20+0x200c] ;  /* 0x00200c00140b7984 */ /* 0x0000620000000800 */
[----:B------:R-:W-:Y:S02]  /*0e20*/  FSETP.GTU.AND P5, PT, R7, RZ, PT ;  /* 0x000000ff0700720b */ /* 0x000fe40003fac000 */
[----:B------:R-:W-:Y:S01]  /*0e30*/  SEL R7, RZ, 0x1, P3 ;  /* 0x00000001ff077807 */ /* 0x000fe20001800000 */
[----:B------:R-:W-:Y:S01]  /*0e40*/  LDS R12, [R22+0x3000] ;  /* 0x00300000160c7984 */ /* 0x000fe20000000800 */
[----:B------:R-:W-:-:S02]  /*0e50*/  FSETP.GTU.AND P3, PT, R3, RZ, PT ;  /* 0x000000ff0300720b */ /* 0x000fc40003f6c000 */
[----:B------:R-:W-:Y:S01]  /*0e60*/  SEL R3, RZ, 0x1, P5 ;  /* 0x00000001ff037807 */ /* 0x000fe20002800000 */
[----:B------:R-:W-:Y:S01]  /*0e70*/  LDS R13, [R22+0x3004] ;  /* 0x00300400160d7984 */ /* 0x000fe20000000800 */
[----:B0-----:R-:W-:Y:S02]  /*0e80*/  SEL R20, RZ, 0x1, P6 ;  /* 0x00000001ff147807 */ /* 0x001fe40003000000 */
[----:B------:R-:W-:Y:S01]  /*0e90*/  FSETP.GTU.AND P6, PT, R6, RZ, PT ;  /* 0x000000ff0600720b */ /* 0x000fe20003fcc000 */
[----:B------:R-:W-:Y:S01]  /*0ea0*/  LDS R14, [R22+0x3008] ;  /* 0x00300800160e7984 */ /* 0x000fe20000000800 */
[----:B------:R-:W-:Y:S02]  /*0eb0*/  FSETP.GTU.AND P5, PT, R18, RZ, PT ;  /* 0x000000ff1200720b */ /* 0x000fe40003fac000 */
[----:B------:R-:W-:Y:S01]  /*0ec0*/  SEL R4, RZ, 0x1, P6 ;  /* 0x00000001ff047807 */ /* 0x000fe20003000000 */
[----:B------:R-:W0:Y:S01]  /*0ed0*/  LDS R15, [R22+0x300c] ;  /* 0x00300c00160f7984 */ /* 0x000e220000000800 */
[----:B------:R-:W-:-:S02]  /*0ee0*/  FSETP.GTU.AND P6, PT, R19, RZ, PT ;  /* 0x000000ff1300720b */ /* 0x000fc40003fcc000 */
[----:B------:R-:W-:Y:S02]  /*0ef0*/  PRMT R2, R7, 0x3340, R2 ;  /* 0x0000334007027816 */ /* 0x000fe40000000002 */
[----:B------:R-:W-:Y:S02]  /*0f00*/  PRMT R7, R29, 0x3340, R20 ;  /* 0x000033401d077816 */ /* 0x000fe40000000014 */
[----:B------:R-:W-:Y:S02]  /*0f10*/  SEL R6, RZ, 0x1, P4 ;  /* 0x00000001ff067807 */ /* 0x000fe40002000000 */
[----:B------:R-:W-:Y:S02]  /*0f20*/  SEL R29, RZ, 0x1, P3 ;  /* 0x00000001ff1d7807 */ /* 0x000fe40001800000 */
[----:B------:R-:W-:Y:S02]  /*0f30*/  FSETP.GTU.AND P4, PT, R17, RZ, PT ;  /* 0x000000ff1100720b */ /* 0x000fe40003f8c000 */
[----:B------:R-:W-:-:S02]  /*0f40*/  FSETP.GTU.AND P3, PT, R5, RZ, PT ;  /* 0x000000ff0500720b */ /* 0x000fc40003f6c000 */
[----:B------:R-:W-:Y:S02]  /*0f50*/  SEL R17, RZ, 0x1, P6 ;  /* 0x00000001ff117807 */ /* 0x000fe40003000000 */
[----:B------:R-:W-:Y:S02]  /*0f60*/  SEL R18, RZ, 0x1, P5 ;  /* 0x00000001ff127807 */ /* 0x000fe40002800000 */
[----:B------:R-:W-:Y:S01]  /*0f70*/  PRMT R3, R4, 0x3340, R3 ;  /* 0x0000334004037816 */ /* 0x000fe20000000003 */
[--C-:B------:R-:W-:Y:S01]  /*0f80*/  IMAD.WIDE R4, R23, 0x4, R26.reuse ;  /* 0x0000000417047825 */ /* 0x100fe200078e021a */
[----:B------:R-:W-:Y:S02]  /*0f90*/  SEL R19, RZ, 0x1, P4 ;  /* 0x00000001ff137807 */ /* 0x000fe40002000000 */
[----:B------:R-:W-:Y:S01]  /*0fa0*/  SEL R20, RZ, 0x1, P3 ;  /* 0x00000001ff147807 */ /* 0x000fe20001800000 */
[----:B------:R-:W-:Y:S01]  /*0fb0*/  IMAD.WIDE R26, R21, 0x4, R26 ;  /* 0x00000004151a7825 */ /* 0x000fe200078e021a */
[----:B------:R-:W-:Y:S01]  /*0fc0*/  PRMT R17, R18, 0x3340, R17 ;  /* 0x0000334012117816 */ /* 0x000fe20000000011 */
[----:B-1----:R1:W-:Y:S01]  /*0fd0*/  @!P1 STG.E.128 desc[UR6][R4.64], R8 ;  /* 0x0000000804009986 */ /* 0x0023e2000c101d06 */
[----:B------:R-:W-:-:S02]  /*0fe0*/  IADD3 R18, P3, R0, UR4, RZ ;  /* 0x0000000400127c10 */ /* 0x000fc4000ff7e0ff */
[----:B------:R-:W-:Y:S02]  /*0ff0*/  PRMT R25, R24, 0x3340, R25 ;  /* 0x0000334018197816 */ /* 0x000fe40000000019 */
[----:B------:R-:W-:Y:S02]  /*1000*/  PRMT R6, R29, 0x3340, R6 ;  /* 0x000033401d067816 */ /* 0x000fe40000000006 */
[----:B------:R-:W-:Y:S02]  /*1010*/  PRMT R24, R20, 0x3340, R19 ;  /* 0x0000334014187816 */ /* 0x000fe40000000013 */
[----:B------:R-:W-:Y:S02]  /*1020*/  LEA.HI.X.SX32 R19, R0, UR5, 0x1, P3 ;  /* 0x0000000500137c11 */ /* 0x000fe400098f0eff */
[----:B------:R-:W-:Y:S02]  /*1030*/  PRMT R20, R25, 0x5410, R16 ;  /* 0x0000541019147816 */ /* 0x000fe40000000010 */
[----:B------:R-:W-:Y:S01]  /*1040*/  PRMT R21, R7, 0x5410, R2 ;  /* 0x0000541007157816 */ /* 0x000fe20000000002 */
[----:B0-----:R1:W-:Y:S01]  /*1050*/  @!P2 STG.E.128 desc[UR6][R26.64], R12 ;  /* 0x0000000c1a00a986 */ /* 0x0013e2000c101d06 */
[----:B------:R-:W-:-:S02]  /*1060*/  PRMT R22, R6, 0x5410, R3 ;  /* 0x0000541006167816 */ /* 0x000fc40000000003 */
[----:B------:R-:W-:Y:S01]  /*1070*/  PRMT R23, R24, 0x5410, R17 ;  /* 0x0000541018177816 */ /* 0x000fe20000000011 */
[----:B------:R-:W-:Y:S06]  /*1080*/  @P0 EXIT ;  /* 0x000000000000094d */ /* 0x000fec0003800000 */
[----:B------:R-:W-:Y:S01]  /*1090*/  STG.E.128 desc[UR6][R18.64], R20 ;  /* 0x0000001412007986 */ /* 0x000fe2000c101d06 */
[----:B------:R-:W-:Y:S05]  /*10a0*/  EXIT ;  /* 0x000000000000794d */ /* 0x000fea0003800000 */
.L_x_0:
[----:B------:R-:W-:-:S00]  /*10b0*/  BRA `(.L_x_0) ;  /* 0xfffffffc00fc7947 */ /* 0x000fc0000383ffff */
[----:B------:R-:W-:-:S00]  /*10c0*/  NOP ;  /* 0x0000000000007918 */ /* 0x000fc00000000000 */
        /* <DEDUP_REMOVED lines=11> */
.L_x_1:


//--------------------- .nv.shared.triton_poi_fused_relu_threshold_backward_8 --------------------------
	.section	.nv.shared.triton_poi_fused_relu_threshold_backward_8,"aw",@nobits
	.sectionflags	@""
	.align	16
	.zero		1024


//--------------------- .nv.constant0.triton_poi_fused_relu_threshold_backward_8 --------------------------
	.section	.nv.constant0.triton_poi_fused_relu_threshold_backward_8,"a",@progbits
	.sectionflags	@""
	.align	4
.nv.constant0.triton_poi_fused_relu_threshold_backward_8:
	.zero		560
